//
// Generated by NVIDIA NVVM Compiler
//
// Compiler Build ID: CL-36424714
// Cuda compilation tools, release 13.0, V13.0.88
// Based on NVVM 20.0.0
//

.version 9.0
.target sm_100
.address_size 64

	// .globl	_Z6matmulPfS_S_iii

.visible .entry _Z6matmulPfS_S_iii(
	.param .u64 .ptr .align 1 _Z6matmulPfS_S_iii_param_0,
	.param .u64 .ptr .align 1 _Z6matmulPfS_S_iii_param_1,
	.param .u64 .ptr .align 1 _Z6matmulPfS_S_iii_param_2,
	.param .u32 _Z6matmulPfS_S_iii_param_3,
	.param .u32 _Z6matmulPfS_S_iii_param_4,
	.param .u32 _Z6matmulPfS_S_iii_param_5
)
{
	.reg .pred 	%p<13>;
	.reg .b32 	%r<41>;
	.reg .b32 	%f<68>;
	.reg .b64 	%rd<53>;

	ld.param.u64 	%rd7, [_Z6matmulPfS_S_iii_param_0];
	ld.param.u64 	%rd8, [_Z6matmulPfS_S_iii_param_1];
	ld.param.u64 	%rd6, [_Z6matmulPfS_S_iii_param_2];
	ld.param.u32 	%r20, [_Z6matmulPfS_S_iii_param_3];
	ld.param.u32 	%r18, [_Z6matmulPfS_S_iii_param_4];
	ld.param.u32 	%r19, [_Z6matmulPfS_S_iii_param_5];
	cvta.to.global.u64 	%rd1, %rd8;
	cvta.to.global.u64 	%rd2, %rd7;
	mov.u32 	%r21, %ctaid.x;
	mov.u32 	%r22, %ntid.x;
	mov.u32 	%r23, %tid.x;
	mad.lo.s32 	%r1, %r21, %r22, %r23;
	mov.u32 	%r24, %ctaid.y;
	mov.u32 	%r25, %ntid.y;
	mov.u32 	%r26, %tid.y;
	mad.lo.s32 	%r2, %r24, %r25, %r26;
	setp.ge.s32 	%p1, %r2, %r20;
	setp.ge.s32 	%p2, %r1, %r18;
	or.pred  	%p3, %p1, %p2;
	@%p3 bra 	$L__BB0_14;
	setp.lt.s32 	%p4, %r19, 1;
	mov.f32 	%f67, 0f00000000;
	@%p4 bra 	$L__BB0_13;
	mul.lo.s32 	%r3, %r19, %r2;
	and.b32  	%r4, %r19, 7;
	setp.lt.u32 	%p5, %r19, 8;
	mov.f32 	%f67, 0f00000000;
	mov.b32 	%r39, 0;
	@%p5 bra 	$L__BB0_5;
	and.b32  	%r39, %r19, 2147483640;
	neg.s32 	%r37, %r39;
	shl.b32 	%r7, %r18, 3;
	mul.wide.u32 	%rd9, %r3, 4;
	add.s64 	%rd10, %rd9, %rd2;
	add.s64 	%rd52, %rd10, 16;
	mov.f32 	%f67, 0f00000000;
	mul.wide.s32 	%rd13, %r18, 4;
	mov.u32 	%r36, %r1;
$L__BB0_4:
	.pragma "nounroll";
	ld.global.f32 	%f17, [%rd52+-16];
	mul.wide.s32 	%rd11, %r36, 4;
	add.s64 	%rd12, %rd1, %rd11;
	ld.global.f32 	%f18, [%rd12];
	fma.rn.f32 	%f19, %f17, %f18, %f67;
	ld.global.f32 	%f20, [%rd52+-12];
	add.s64 	%rd14, %rd12, %rd13;
	ld.global.f32 	%f21, [%rd14];
	fma.rn.f32 	%f22, %f20, %f21, %f19;
	ld.global.f32 	%f23, [%rd52+-8];
	add.s64 	%rd15, %rd14, %rd13;
	ld.global.f32 	%f24, [%rd15];
	fma.rn.f32 	%f25, %f23, %f24, %f22;
	ld.global.f32 	%f26, [%rd52+-4];
	add.s64 	%rd16, %rd15, %rd13;
	ld.global.f32 	%f27, [%rd16];
	fma.rn.f32 	%f28, %f26, %f27, %f25;
	ld.global.f32 	%f29, [%rd52];
	add.s64 	%rd17, %rd16, %rd13;
	ld.global.f32 	%f30, [%rd17];
	fma.rn.f32 	%f31, %f29, %f30, %f28;
	ld.global.f32 	%f32, [%rd52+4];
	add.s64 	%rd18, %rd17, %rd13;
	ld.global.f32 	%f33, [%rd18];
	fma.rn.f32 	%f34, %f32, %f33, %f31;
	ld.global.f32 	%f35, [%rd52+8];
	add.s64 	%rd19, %rd18, %rd13;
	ld.global.f32 	%f36, [%rd19];
	fma.rn.f32 	%f37, %f35, %f36, %f34;
	ld.global.f32 	%f38, [%rd52+12];
	add.s64 	%rd20, %rd19, %rd13;
	ld.global.f32 	%f39, [%rd20];
	fma.rn.f32 	%f67, %f38, %f39, %f37;
	add.s32 	%r37, %r37, 8;
	add.s32 	%r36, %r36, %r7;
	add.s64 	%rd52, %rd52, 32;
	setp.ne.s32 	%p6, %r37, 0;
	@%p6 bra 	$L__BB0_4;
$L__BB0_5:
	setp.eq.s32 	%p7, %r4, 0;
	@%p7 bra 	$L__BB0_13;
	and.b32  	%r13, %r19, 3;
	setp.lt.u32 	%p8, %r4, 4;
	@%p8 bra 	$L__BB0_8;
	add.s32 	%r28, %r39, %r3;
	mul.wide.u32 	%rd21, %r28, 4;
	add.s64 	%rd22, %rd2, %rd21;
	ld.global.f32 	%f41, [%rd22];
	mad.lo.s32 	%r29, %r39, %r18, %r1;
	mul.wide.s32 	%rd23, %r29, 4;
	add.s64 	%rd24, %rd1, %rd23;
	ld.global.f32 	%f42, [%rd24];
	fma.rn.f32 	%f43, %f41, %f42, %f67;
	cvt.u64.u32 	%rd25, %r3;
	cvt.u64.u32 	%rd26, %r39;
	add.s64 	%rd27, %rd26, %rd25;
	shl.b64 	%rd28, %rd27, 2;
	add.s64 	%rd29, %rd2, %rd28;
	ld.global.f32 	%f44, [%rd29+4];
	mul.wide.s32 	%rd30, %r18, 4;
	add.s64 	%rd31, %rd24, %rd30;
	ld.global.f32 	%f45, [%rd31];
	fma.rn.f32 	%f46, %f44, %f45, %f43;
	ld.global.f32 	%f47, [%rd29+8];
	add.s64 	%rd32, %rd31, %rd30;
	ld.global.f32 	%f48, [%rd32];
	fma.rn.f32 	%f49, %f47, %f48, %f46;
	ld.global.f32 	%f50, [%rd29+12];
	add.s64 	%rd33, %rd32, %rd30;
	ld.global.f32 	%f51, [%rd33];
	fma.rn.f32 	%f67, %f50, %f51, %f49;
	add.s32 	%r39, %r39, 4;
$L__BB0_8:
	setp.eq.s32 	%p9, %r13, 0;
	@%p9 bra 	$L__BB0_13;
	setp.eq.s32 	%p10, %r13, 1;
	@%p10 bra 	$L__BB0_11;
	add.s32 	%r30, %r39, %r3;
	mul.wide.u32 	%rd34, %r30, 4;
	add.s64 	%rd35, %rd2, %rd34;
	ld.global.f32 	%f53, [%rd35];
	mad.lo.s32 	%r31, %r39, %r18, %r1;
	mul.wide.s32 	%rd36, %r31, 4;
	add.s64 	%rd37, %rd1, %rd36;
	ld.global.f32 	%f54, [%rd37];
	fma.rn.f32 	%f55, %f53, %f54, %f67;
	cvt.u64.u32 	%rd38, %r3;
	cvt.u64.u32 	%rd39, %r39;
	add.s64 	%rd40, %rd39, %rd38;
	shl.b64 	%rd41, %rd40, 2;
	add.s64 	%rd42, %rd2, %rd41;
	ld.global.f32 	%f56, [%rd42+4];
	mul.wide.s32 	%rd43, %r18, 4;
	add.s64 	%rd44, %rd37, %rd43;
	ld.global.f32 	%f57, [%rd44];
	fma.rn.f32 	%f67, %f56, %f57, %f55;
	add.s32 	%r39, %r39, 2;
$L__BB0_11:
	and.b32  	%r32, %r19, 1;
	setp.eq.b32 	%p11, %r32, 1;
	not.pred 	%p12, %p11;
	@%p12 bra 	$L__BB0_13;
	add.s32 	%r33, %r39, %r3;
	mul.wide.u32 	%rd45, %r33, 4;
	add.s64 	%rd46, %rd2, %rd45;
	ld.global.f32 	%f58, [%rd46];
	mad.lo.s32 	%r34, %r39, %r18, %r1;
	mul.wide.s32 	%rd47, %r34, 4;
	add.s64 	%rd48, %rd1, %rd47;
	ld.global.f32 	%f59, [%rd48];
	fma.rn.f32 	%f67, %f58, %f59, %f67;
$L__BB0_13:
	mad.lo.s32 	%r35, %r18, %r2, %r1;
	cvta.to.global.u64 	%rd49, %rd6;
	mul.wide.s32 	%rd50, %r35, 4;
	add.s64 	%rd51, %rd49, %rd50;
	st.global.f32 	[%rd51], %f67;
$L__BB0_14:
	ret;

}


// ===== COMPILED SASS (sm_100) =====

	.target	sm_100

	.elftype	@"ET_EXEC"


//--------------------- .note.nv.tkinfo           --------------------------
	.section	.note.nv.tkinfo,"",@"SHT_NOTE"
	.sectionflags	@"SHF_NOTE_NV_TKINFO"
	.tkinfo
        /*0018*/ 	.word	0x00000002
        /*0030*/ 	.string	""
        /*0030*/ 	.string	"ptxas"
        /*0030*/ 	.string	"Cuda compilation tools, release 13.0, V13.0.88"
        /*0030*/ 	.string	"Build cuda_13.0.r13.0/compiler.36424714_0"
        /*0030*/ 	.string	"-arch sm_100 -m 64 "



//--------------------- .note.nv.cuinfo           --------------------------
	.section	.note.nv.cuinfo,"",@"SHT_NOTE"
	.sectionflags	@"SHF_NOTE_NV_CUINFO"
        /*0018*/ 	.short	0x0002
        /*001a*/ 	.short	0x0064
        /*001c*/ 	.short	0x0082
	.zero		2


//--------------------- .nv.info                  --------------------------
	.section	.nv.info,"",@"SHT_CUDA_INFO"
	.align	4


	//----- nvinfo : EIATTR_REGCOUNT
	.align		4
        /*0000*/ 	.byte	0x04, 0x2f
        /*0002*/ 	.short	(.L_1 - .L_0)
	.align		4
.L_0:
        /*0004*/ 	.word	index@(_Z6matmulPfS_S_iii)
        /*0008*/ 	.word	0x00000020


	//----- nvinfo : EIATTR_FRAME_SIZE
	.align		4
.L_1:
        /*000c*/ 	.byte	0x04, 0x11
        /*000e*/ 	.short	(.L_3 - .L_2)
	.align		4
.L_2:
        /*0010*/ 	.word	index@(_Z6matmulPfS_S_iii)
        /*0014*/ 	.word	0x00000000


	//----- nvinfo : EIATTR_MIN_STACK_SIZE
	.align		4
.L_3:
        /*0018*/ 	.byte	0x04, 0x12
        /*001a*/ 	.short	(.L_5 - .L_4)
	.align		4
.L_4:
        /*001c*/ 	.word	index@(_Z6matmulPfS_S_iii)
        /*0020*/ 	.word	0x00000000
.L_5:


//--------------------- .nv.compat                --------------------------
	.section	.nv.compat,"",@"SHT_CUDA_COMPAT_INFO"
	.align	4
        /*0000*/ 	.byte	0x02, 0x09, 0x00, 0x00, 0x02, 0x02, 0x01, 0x00, 0x02, 0x05, 0x05, 0x00, 0x03, 0x07, 0x01, 0x01
        /*0010*/ 	.byte	0x02, 0x03, 0x00, 0x00, 0x02, 0x06, 0x01, 0x00, 0x04, 0x0b, 0x08, 0x00, 0x09, 0x00, 0x00, 0x00
        /*0020*/ 	.byte	0x00, 0x00, 0x00, 0x00


//--------------------- .nv.info._Z6matmulPfS_S_iii --------------------------
	.section	.nv.info._Z6matmulPfS_S_iii,"",@"SHT_CUDA_INFO"
	.sectionflags	@""
	.align	4


	//----- nvinfo : EIATTR_CUDA_API_VERSION
	.align		4
        /*0000*/ 	.byte	0x04, 0x37
        /*0002*/ 	.short	(.L_7 - .L_6)
.L_6:
        /*0004*/ 	.word	0x00000082


	//----- nvinfo : EIATTR_KPARAM_INFO
	.align		4
.L_7:
        /*0008*/ 	.byte	0x04, 0x17
        /*000a*/ 	.short	(.L_9 - .L_8)
.L_8:
        /*000c*/ 	.word	0x00000000
        /*0010*/ 	.short	0x0005
        /*0012*/ 	.short	0x0020
        /*0014*/ 	.byte	0x00, 0xf0, 0x11, 0x00


	//----- nvinfo : EIATTR_KPARAM_INFO
	.align		4
.L_9:
        /*0018*/ 	.byte	0x04, 0x17
        /*001a*/ 	.short	(.L_11 - .L_10)
.L_10:
        /*001c*/ 	.word	0x00000000
        /*0020*/ 	.short	0x0004
        /*0022*/ 	.short	0x001c
        /*0024*/ 	.byte	0x00, 0xf0, 0x11, 0x00


	//----- nvinfo : EIATTR_KPARAM_INFO
	.align		4
.L_11:
        /*0028*/ 	.byte	0x04, 0x17
        /*002a*/ 	.short	(.L_13 - .L_12)
.L_12:
        /*002c*/ 	.word	0x00000000
        /*0030*/ 	.short	0x0003
        /*0032*/ 	.short	0x0018
        /*0034*/ 	.byte	0x00, 0xf0, 0x11, 0x00


	//----- nvinfo : EIATTR_KPARAM_INFO
	.align		4
.L_13:
        /*0038*/ 	.byte	0x04, 0x17
        /*003a*/ 	.short	(.L_15 - .L_14)
.L_14:
        /*003c*/ 	.word	0x00000000
        /*0040*/ 	.short	0x0002
        /*0042*/ 	.short	0x0010
        /*0044*/ 	.byte	0x00, 0xf5, 0x21, 0x00


	//----- nvinfo : EIATTR_KPARAM_INFO
	.align		4
.L_15:
        /*0048*/ 	.byte	0x04, 0x17
        /*004a*/ 	.short	(.L_17 - .L_16)
.L_16:
        /*004c*/ 	.word	0x00000000
        /*0050*/ 	.short	0x0001
        /*0052*/ 	.short	0x0008
        /*0054*/ 	.byte	0x00, 0xf5, 0x21, 0x00


	//----- nvinfo : EIATTR_KPARAM_INFO
	.align		4
.L_17:
        /*0058*/ 	.byte	0x04, 0x17
        /*005a*/ 	.short	(.L_19 - .L_18)
.L_18:
        /*005c*/ 	.word	0x00000000
        /*0060*/ 	.short	0x0000
        /*0062*/ 	.short	0x0000
        /*0064*/ 	.byte	0x00, 0xf5, 0x21, 0x00


	//----- nvinfo : EIATTR_SPARSE_MMA_MASK
	.align		4
.L_19:
        /*0068*/ 	.byte	0x03, 0x50
        /*006a*/ 	.short	0x0000


	//----- nvinfo : EIATTR_MAXREG_COUNT
	.align		4
        /*006c*/ 	.byte	0x03, 0x1b
        /*006e*/ 	.short	0x00ff


	//----- nvinfo : EIATTR_MERCURY_ISA_VERSION
	.align		4
        /*0070*/ 	.byte	0x03, 0x5f
        /*0072*/ 	.short	0x0101


	//----- nvinfo : EIATTR_VRC_CTA_INIT_COUNT
	.align		4
        /*0074*/ 	.byte	0x02, 0x4a
	.zero		1
	.zero		1


	//----- nvinfo : EIATTR_EXIT_INSTR_OFFSETS
	.align		4
        /*0078*/ 	.byte	0x04, 0x1c
        /*007a*/ 	.short	(.L_21 - .L_20)


	//   ....[0]....
.L_20:
        /*007c*/ 	.word	0x000000c0


	//   ....[1]....
        /*0080*/ 	.word	0x000008e0


	//----- nvinfo : EIATTR_CBANK_PARAM_SIZE
	.align		4
.L_21:
        /*0084*/ 	.byte	0x03, 0x19
        /*0086*/ 	.short	0x0024


	//----- nvinfo : EIATTR_PARAM_CBANK
	.align		4
        /*0088*/ 	.byte	0x04, 0x0a
        /*008a*/ 	.short	(.L_23 - .L_22)
	.align		4
.L_22:
        /*008c*/ 	.word	index@(.nv.constant0._Z6matmulPfS_S_iii)
        /*0090*/ 	.short	0x0380
        /*0092*/ 	.short	0x0024


	//----- nvinfo : EIATTR_SW_WAR
	.align		4
.L_23:
        /*0094*/ 	.byte	0x04, 0x36
        /*0096*/ 	.short	(.L_25 - .L_24)
.L_24:
        /*0098*/ 	.word	0x00000008
.L_25:


//--------------------- .nv.callgraph             --------------------------
	.section	.nv.callgraph,"",@"SHT_CUDA_CALLGRAPH"
	.align	4
	.sectionentsize	8
	.align		4
        /*0000*/ 	.word	0x00000000
	.align		4
        /*0004*/ 	.word	0xffffffff
	.align		4
        /*0008*/ 	.word	0x00000000
	.align		4
        /*000c*/ 	.word	0xfffffffe
	.align		4
        /*0010*/ 	.word	0x00000000
	.align		4
        /*0014*/ 	.word	0xfffffffd
	.align		4
        /*0018*/ 	.word	0x00000000
	.align		4
        /*001c*/ 	.word	0xfffffffc


//--------------------- .text._Z6matmulPfS_S_iii  --------------------------
	.section	.text._Z6matmulPfS_S_iii,"ax",@progbits
	.align	128
        .global         _Z6matmulPfS_S_iii
        .type           _Z6matmulPfS_S_iii,@function
        .size           _Z6matmulPfS_S_iii,(.L_x_5 - _Z6matmulPfS_S_iii)
        .other          _Z6matmulPfS_S_iii,@"STO_CUDA_ENTRY STV_DEFAULT"
_Z6matmulPfS_S_iii:
.text._Z6matmulPfS_S_iii:
[----:B------:R-:W-:Y:S01]  /*0000*/  LDC R1, c[0x0][0x37c] ;  /* 0x0000df00ff017b82 */ /* 0x000fe20000000800 */
[----:B------:R-:W0:Y:S07]  /*0010*/  S2R R5, SR_TID.X ;  /* 0x0000000000057919 */ /* 0x000e2e0000002100 */
[----:B------:R-:W0:Y:S01]  /*0020*/  S2UR UR4, SR_CTAID.X ;  /* 0x00000000000479c3 */ /* 0x000e220000002500 */
[----:B------:R-:W1:Y:S07]  /*0030*/  S2R R4, SR_TID.Y ;  /* 0x0000000000047919 */ /* 0x000e6e0000002200 */
[----:B------:R-:W0:Y:S08]  /*0040*/  LDC R0, c[0x0][0x360] ;  /* 0x0000d800ff007b82 */ /* 0x000e300000000800 */
[----:B------:R-:W1:Y:S08]  /*0050*/  S2UR UR5, SR_CTAID.Y ;  /* 0x00000000000579c3 */ /* 0x000e700000002600 */
[----:B------:R-:W1:Y:S08]  /*0060*/  LDC R19, c[0x0][0x364] ;  /* 0x0000d900ff137b82 */ /* 0x000e700000000800 */
[----:B------:R-:W2:Y:S01]  /*0070*/  LDC.64 R2, c[0x0][0x398] ;  /* 0x0000e600ff027b82 */ /* 0x000ea20000000a00 */
[----:B0-----:R-:W-:-:S02]  /*0080*/  IMAD R0, R0, UR4, R5 ;  /* 0x0000000400007c24 */ /* 0x001fc4000f8e0205 */
[----:B-1----:R-:W-:-:S03]  /*0090*/  IMAD R19, R19, UR5, R4 ;  /* 0x0000000513137c24 */ /* 0x002fc6000f8e0204 */
[----:B--2---:R-:W-:-:S04]  /*00a0*/  ISETP.GE.AND P0, PT, R0, R3, PT ;  /* 0x000000030000720c */ /* 0x004fc80003f06270 */
[----:B------:R-:W-:-:S13]  /*00b0*/  ISETP.GE.OR P0, PT, R19, R2, P0 ;  /* 0x000000021300720c */ /* 0x000fda0000706670 */
[----:B------:R-:W-:Y:S05]  /*00c0*/  @P0 EXIT ;  /* 0x000000000000094d */ /* 0x000fea0003800000 */
[----:B------:R-:W0:Y:S01]  /*00d0*/  LDC R2, c[0x0][0x3a0] ;  /* 0x0000e800ff027b82 */ /* 0x000e220000000800 */
[----:B------:R-:W1:Y:S01]  /*00e0*/  LDCU.64 UR4, c[0x0][0x358] ;  /* 0x00006b00ff0477ac */ /* 0x000e620008000a00 */
[----:B------:R-:W-:Y:S01]  /*00f0*/  HFMA2 R24, -RZ, RZ, 0, 0 ;  /* 0x00000000ff187431 */ /* 0x000fe200000001ff */
[----:B0-----:R-:W-:-:S13]  /*0100*/  ISETP.GE.AND P0, PT, R2, 0x1, PT ;  /* 0x000000010200780c */ /* 0x001fda0003f06270 */
[----:B-1----:R-:W-:Y:S05]  /*0110*/  @!P0 BRA `(.L_x_0) ;  /* 0x0000000400e08947 */ /* 0x002fea0003800000 */
[C---:B------:R-:W-:Y:S01]  /*0120*/  ISETP.GE.U32.AND P1, PT, R2.reuse, 0x8, PT ;  /* 0x000000080200780c */ /* 0x040fe20003f26070 */
[----:B------:R-:W-:Y:S01]  /*0130*/  IMAD R20, R19, R2, RZ ;  /* 0x0000000213147224 */ /* 0x000fe200078e02ff */
[----:B------:R-:W-:Y:S02]  /*0140*/  LOP3.LUT R27, R2, 0x7, RZ, 0xc0, !PT ;  /* 0x00000007021b7812 */ /* 0x000fe400078ec0ff */
[----:B------:R-:W-:Y:S02]  /*0150*/  MOV R24, RZ ;  /* 0x000000ff00187202 */ /* 0x000fe40000000f00 */
[----:B------:R-:W-:Y:S02]  /*0160*/  ISETP.NE.AND P0, PT, R27, RZ, PT ;  /* 0x000000ff1b00720c */ /* 0x000fe40003f05270 */
[----:B------:R-:W-:-:S05]  /*0170*/  MOV R21, RZ ;  /* 0x000000ff00157202 */ /* 0x000fca0000000f00 */
[----:B------:R-:W-:Y:S06]  /*0180*/  @!P1 BRA `(.L_x_1) ;  /* 0x0000000000c49947 */ /* 0x000fec0003800000 */
[----:B------:R-:W0:Y:S01]  /*0190*/  LDC.64 R4, c[0x0][0x380] ;  /* 0x0000e000ff047b82 */ /* 0x000e220000000a00 */
[----:B------:R-:W-:Y:S02]  /*01a0*/  LOP3.LUT R21, R2, 0x7ffffff8, RZ, 0xc0, !PT ;  /* 0x7ffffff802157812 */ /* 0x000fe400078ec0ff */
[----:B------:R-:W-:Y:S02]  /*01b0*/  MOV R24, RZ ;  /* 0x000000ff00187202 */ /* 0x000fe40000000f00 */
[----:B------:R-:W-:Y:S02]  /*01c0*/  MOV R18, R0 ;  /* 0x0000000000127202 */ /* 0x000fe40000000f00 */
[----:B------:R-:W-:Y:S01]  /*01d0*/  IADD3 R22, PT, PT, -R21, RZ, RZ ;  /* 0x000000ff15167210 */ /* 0x000fe20007ffe1ff */
[----:B0-----:R-:W-:-:S03]  /*01e0*/  IMAD.WIDE.U32 R4, R20, 0x4, R4 ;  /* 0x0000000414047825 */ /* 0x001fc600078e0004 */
[----:B------:R-:W-:-:S04]  /*01f0*/  IADD3 R6, P1, PT, R4, 0x10, RZ ;  /* 0x0000001004067810 */ /* 0x000fc80007f3e0ff */
[----:B------:R-:W-:-:S09]  /*0200*/  IADD3.X R7, PT, PT, RZ, R5, RZ, P1, !PT ;  /* 0x00000005ff077210 */ /* 0x000fd20000ffe4ff */
.L_x_2:
[----:B------:R-:W0:Y:S01]  /*0210*/  LDC.64 R16, c[0x0][0x388] ;  /* 0x0000e200ff107b82 */ /* 0x000e220000000a00 */
[----:B------:R-:W-:Y:S02]  /*0220*/  MOV R4, R6 ;  /* 0x0000000600047202 */ /* 0x000fe40000000f00 */
[----:B------:R-:W-:-:S05]  /*0230*/  MOV R5, R7 ;  /* 0x0000000700057202 */ /* 0x000fca0000000f00 */
[----:B------:R-:W2:Y:S04]  /*0240*/  LDG.E R25, desc[UR4][R4.64+-0x10] ;  /* 0xfffff00404197981 */ /* 0x000ea8000c1e1900 */
[----:B------:R-:W3:Y:S04]  /*0250*/  LDG.E R23, desc[UR4][R4.64+-0xc] ;  /* 0xfffff40404177981 */ /* 0x000ee8000c1e1900 */
[----:B------:R-:W4:Y:S04]  /*0260*/  LDG.E R29, desc[UR4][R4.64+-0x8] ;  /* 0xfffff804041d7981 */ /* 0x000f28000c1e1900 */
[----:B------:R-:W5:Y:S01]  /*0270*/  LDG.E R28, desc[UR4][R4.64+-0x4] ;  /* 0xfffffc04041c7981 */ /* 0x000f62000c1e1900 */
[----:B0-----:R-:W-:-:S05]  /*0280*/  IMAD.WIDE R16, R18, 0x4, R16 ;  /* 0x0000000412107825 */ /* 0x001fca00078e0210 */
[----:B------:R0:W2:Y:S01]  /*0290*/  LDG.E R26, desc[UR4][R16.64] ;  /* 0x00000004101a7981 */ /* 0x0000a2000c1e1900 */
[----:B------:R-:W-:-:S04]  /*02a0*/  IMAD.WIDE R14, R3, 0x4, R16 ;  /* 0x00000004030e7825 */ /* 0x000fc800078e0210 */
[C---:B------:R-:W-:Y:S02]  /*02b0*/  IMAD.WIDE R6, R3.reuse, 0x4, R14 ;  /* 0x0000000403067825 */ /* 0x040fe400078e020e */
[----:B------:R-:W3:Y:S02]  /*02c0*/  LDG.E R14, desc[UR4][R14.64] ;  /* 0x000000040e0e7981 */ /* 0x000ee4000c1e1900 */
[C---:B------:R-:W-:Y:S02]  /*02d0*/  IMAD.WIDE R10, R3.reuse, 0x4, R6 ;  /* 0x00000004030a7825 */ /* 0x040fe400078e0206 */
[----:B------:R-:W4:Y:S02]  /*02e0*/  LDG.E R6, desc[UR4][R6.64] ;  /* 0x0000000406067981 */ /* 0x000f24000c1e1900 */
[C---:B------:R-:W-:Y:S02]  /*02f0*/  IMAD.WIDE R8, R3.reuse, 0x4, R10 ;  /* 0x0000000403087825 */ /* 0x040fe400078e020a */
[----:B------:R-:W5:Y:S02]  /*0300*/  LDG.E R10, desc[UR4][R10.64] ;  /* 0x000000040a0a7981 */ /* 0x000f64000c1e1900 */
[----:B------:R-:W-:-:S02]  /*0310*/  IMAD.WIDE R12, R3, 0x4, R8 ;  /* 0x00000004030c7825 */ /* 0x000fc400078e0208 */
[----:B------:R-:W5:Y:S04]  /*0320*/  LDG.E R7, desc[UR4][R4.64] ;  /* 0x0000000404077981 */ /* 0x000f68000c1e1900 */
[----:B------:R-:W5:Y:S01]  /*0330*/  LDG.E R8, desc[UR4][R8.64] ;  /* 0x0000000408087981 */ /* 0x000f62000c1e1900 */
[----:B0-----:R-:W-:-:S03]  /*0340*/  IMAD.WIDE R16, R3, 0x4, R12 ;  /* 0x0000000403107825 */ /* 0x001fc600078e020c */
[----:B------:R-:W5:Y:S04]  /*0350*/  LDG.E R12, desc[UR4][R12.64] ;  /* 0x000000040c0c7981 */ /* 0x000f68000c1e1900 */
[----:B------:R-:W5:Y:S04]  /*0360*/  LDG.E R15, desc[UR4][R16.64] ;  /* 0x00000004100f7981 */ /* 0x000f68000c1e1900 */
[----:B------:R-:W5:Y:S04]  /*0370*/  LDG.E R9, desc[UR4][R4.64+0x4] ;  /* 0x0000040404097981 */ /* 0x000f68000c1e1900 */
[----:B------:R-:W5:Y:S01]  /*0380*/  LDG.E R11, desc[UR4][R4.64+0xc] ;  /* 0x00000c04040b7981 */ /* 0x000f62000c1e1900 */
[----:B--2---:R-:W-:Y:S01]  /*0390*/  FFMA R26, R25, R26, R24 ;  /* 0x0000001a191a7223 */ /* 0x004fe20000000018 */
[----:B------:R-:W-:-:S02]  /*03a0*/  IMAD.WIDE R24, R3, 0x4, R16 ;  /* 0x0000000403187825 */ /* 0x000fc400078e0210 */
[----:B------:R-:W2:Y:S04]  /*03b0*/  LDG.E R16, desc[UR4][R4.64+0x8] ;  /* 0x0000080404107981 */ /* 0x000ea8000c1e1900 */
[----:B------:R-:W2:Y:S01]  /*03c0*/  LDG.E R24, desc[UR4][R24.64] ;  /* 0x0000000418187981 */ /* 0x000ea2000c1e1900 */
[----:B---3--:R-:W-:Y:S01]  /*03d0*/  FFMA R14, R23, R14, R26 ;  /* 0x0000000e170e7223 */ /* 0x008fe2000000001a */
[----:B------:R-:W-:-:S03]  /*03e0*/  IADD3 R22, PT, PT, R22, 0x8, RZ ;  /* 0x0000000816167810 */ /* 0x000fc60007ffe0ff */
[----:B----4-:R-:W-:Y:S01]  /*03f0*/  FFMA R29, R29, R6, R14 ;  /* 0x000000061d1d7223 */ /* 0x010fe2000000000e */
[----:B------:R-:W-:-:S03]  /*0400*/  ISETP.NE.AND P1, PT, R22, RZ, PT ;  /* 0x000000ff1600720c */ /* 0x000fc60003f25270 */
[----:B-----5:R-:W-:Y:S01]  /*0410*/  FFMA R10, R28, R10, R29 ;  /* 0x0000000a1c0a7223 */ /* 0x020fe2000000001d */
[----:B------:R-:W-:-:S03]  /*0420*/  IADD3 R6, P2, PT, R4, 0x20, RZ ;  /* 0x0000002004067810 */ /* 0x000fc60007f5e0ff */
[----:B------:R-:W-:Y:S01]  /*0430*/  FFMA R8, R7, R8, R10 ;  /* 0x0000000807087223 */ /* 0x000fe2000000000a */
[----:B------:R-:W-:Y:S02]  /*0440*/  IADD3.X R7, PT, PT, RZ, R5, RZ, P2, !PT ;  /* 0x00000005ff077210 */ /* 0x000fe400017fe4ff */
[----:B------:R-:W-:Y:S01]  /*0450*/  LEA R18, R3, R18, 0x3 ;  /* 0x0000001203127211 */ /* 0x000fe200078e18ff */
[----:B------:R-:W-:-:S04]  /*0460*/  FFMA R9, R9, R12, R8 ;  /* 0x0000000c09097223 */ /* 0x000fc80000000008 */
[----:B--2---:R-:W-:-:S04]  /*0470*/  FFMA R16, R16, R15, R9 ;  /* 0x0000000f10107223 */ /* 0x004fc80000000009 */
[----:B------:R-:W-:Y:S01]  /*0480*/  FFMA R24, R11, R24, R16 ;  /* 0x000000180b187223 */ /* 0x000fe20000000010 */
[----:B------:R-:W-:Y:S06]  /*0490*/  @P1 BRA `(.L_x_2) ;  /* 0xfffffffc005c1947 */ /* 0x000fec000383ffff */
.L_x_1:
[----:B------:R-:W-:Y:S05]  /*04a0*/  @!P0 BRA `(.L_x_0) ;  /* 0x0000000000fc8947 */ /* 0x000fea0003800000 */
[----:B------:R-:W-:Y:S02]  /*04b0*/  ISETP.GE.U32.AND P1, PT, R27, 0x4, PT ;  /* 0x000000041b00780c */ /* 0x000fe40003f26070 */
[----:B------:R-:W-:-:S04]  /*04c0*/  LOP3.LUT R16, R2, 0x3, RZ, 0xc0, !PT ;  /* 0x0000000302107812 */ /* 0x000fc800078ec0ff */
[----:B------:R-:W-:-:S07]  /*04d0*/  ISETP.NE.AND P0, PT, R16, RZ, PT ;  /* 0x000000ff1000720c */ /* 0x000fce0003f05270 */
[----:B------:R-:W-:Y:S06]  /*04e0*/  @!P1 BRA `(.L_x_3) ;  /* 0x00000000006c9947 */ /* 0x000fec0003800000 */
[----:B------:R-:W0:Y:S01]  /*04f0*/  LDC.64 R6, c[0x0][0x388] ;  /* 0x0000e200ff067b82 */ /* 0x000e220000000a00 */
[----:B------:R-:W1:Y:S01]  /*0500*/  LDCU.64 UR6, c[0x0][0x380] ;  /* 0x00007000ff0677ac */ /* 0x000e620008000a00 */
[----:B------:R-:W-:Y:S01]  /*0510*/  IMAD R9, R21, R3, R0 ;  /* 0x0000000315097224 */ /* 0x000fe200078e0200 */
[CC--:B------:R-:W-:Y:S02]  /*0520*/  IADD3 R5, PT, PT, R20.reuse, R21.reuse, RZ ;  /* 0x0000001514057210 */ /* 0x0c0fe40007ffe0ff */
[----:B------:R-:W-:-:S03]  /*0530*/  IADD3 R10, P1, PT, R20, R21, RZ ;  /* 0x00000015140a7210 */ /* 0x000fc60007f3e0ff */
[----:B------:R-:W2:Y:S01]  /*0540*/  LDC.64 R14, c[0x0][0x380] ;  /* 0x0000e000ff0e7b82 */ /* 0x000ea20000000a00 */
[----:B0-----:R-:W-:-:S04]  /*0550*/  IMAD.WIDE R6, R9, 0x4, R6 ;  /* 0x0000000409067825 */ /* 0x001fc800078e0206 */
[----:B------:R-:W-:Y:S02]  /*0560*/  IMAD.WIDE R8, R3, 0x4, R6 ;  /* 0x0000000403087825 */ /* 0x000fe400078e0206 */
[----:B------:R-:W3:Y:S02]  /*0570*/  LDG.E R6, desc[UR4][R6.64] ;  /* 0x0000000406067981 */ /* 0x000ee4000c1e1900 */
[----:B--2---:R-:W-:Y:S01]  /*0580*/  IMAD.WIDE.U32 R14, R5, 0x4, R14 ;  /* 0x00000004050e7825 */ /* 0x004fe200078e000e */
[----:B------:R-:W-:Y:S02]  /*0590*/  IADD3.X R5, PT, PT, RZ, RZ, RZ, P1, !PT ;  /* 0x000000ffff057210 */ /* 0x000fe40000ffe4ff */
[----:B-1----:R-:W-:-:S03]  /*05a0*/  LEA R4, P1, R10, UR6, 0x2 ;  /* 0x000000060a047c11 */ /* 0x002fc6000f8210ff */
[----:B------:R-:W3:Y:S01]  /*05b0*/  LDG.E R15, desc[UR4][R14.64] ;  /* 0x000000040e0f7981 */ /* 0x000ee2000c1e1900 */
[----:B------:R-:W-:Y:S01]  /*05c0*/  LEA.HI.X R5, R10, UR7, R5, 0x2, P1 ;  /* 0x000000070a057c11 */ /* 0x000fe200088f1405 */
[C---:B------:R-:W-:Y:S02]  /*05d0*/  IMAD.WIDE R10, R3.reuse, 0x4, R8 ;  /* 0x00000004030a7825 */ /* 0x040fe400078e0208 */
[----:B------:R-:W2:Y:S04]  /*05e0*/  LDG.E R8, desc[UR4][R8.64] ;  /* 0x0000000408087981 */ /* 0x000ea8000c1e1900 */
[----:B------:R-:W2:Y:S01]  /*05f0*/  LDG.E R17, desc[UR4][R4.64+0x4] ;  /* 0x0000040404117981 */ /* 0x000ea2000c1e1900 */
[----:B------:R-:W-:-:S03]  /*0600*/  IMAD.WIDE R12, R3, 0x4, R10 ;  /* 0x00000004030c7825 */ /* 0x000fc600078e020a */
[----:B------:R-:W4:Y:S04]  /*0610*/  LDG.E R22, desc[UR4][R10.64] ;  /* 0x000000040a167981 */ /* 0x000f28000c1e1900 */
[----:B------:R-:W4:Y:S04]  /*0620*/  LDG.E R18, desc[UR4][R4.64+0x8] ;  /* 0x0000080404127981 */ /* 0x000f28000c1e1900 */
[----:B------:R-:W5:Y:S04]  /*0630*/  LDG.E R26, desc[UR4][R4.64+0xc] ;  /* 0x00000c04041a7981 */ /* 0x000f68000c1e1900 */
[----:B------:R-:W5:Y:S01]  /*0640*/  LDG.E R12, desc[UR4][R12.64] ;  /* 0x000000040c0c7981 */ /* 0x000f62000c1e1900 */
[----:B------:R-:W-:Y:S01]  /*0650*/  IADD3 R21, PT, PT, R21, 0x4, RZ ;  /* 0x0000000415157810 */ /* 0x000fe20007ffe0ff */
[----:B---3--:R-:W-:-:S04]  /*0660*/  FFMA R24, R15, R6, R24 ;  /* 0x000000060f187223 */ /* 0x008fc80000000018 */
[----:B--2---:R-:W-:-:S04]  /*0670*/  FFMA R17, R17, R8, R24 ;  /* 0x0000000811117223 */ /* 0x004fc80000000018 */
[----:B----4-:R-:W-:-:S04]  /*0680*/  FFMA R17, R18, R22, R17 ;  /* 0x0000001612117223 */ /* 0x010fc80000000011 */
[----:B-----5:R-:W-:-:S07]  /*0690*/  FFMA R24, R26, R12, R17 ;  /* 0x0000000c1a187223 */ /* 0x020fce0000000011 */
.L_x_3:
[----:B------:R-:W-:Y:S05]  /*06a0*/  @!P0 BRA `(.L_x_0) ;  /* 0x00000000007c8947 */ /* 0x000fea0003800000 */
[----:B------:R-:W-:Y:S01]  /*06b0*/  ISETP.NE.AND P1, PT, R16, 0x1, PT ;  /* 0x000000011000780c */ /* 0x000fe20003f25270 */
[----:B------:R-:W0:Y:S01]  /*06c0*/  LDC.64 R12, c[0x0][0x380] ;  /* 0x0000e000ff0c7b82 */ /* 0x000e220000000a00 */
[----:B------:R-:W-:-:S04]  /*06d0*/  LOP3.LUT R2, R2, 0x1, RZ, 0xc0, !PT ;  /* 0x0000000102027812 */ /* 0x000fc800078ec0ff */
[----:B------:R-:W-:-:S03]  /*06e0*/  ISETP.NE.U32.AND P0, PT, R2, 0x1, PT ;  /* 0x000000010200780c */ /* 0x000fc60003f05070 */
[----:B------:R-:W1:Y:S04]  /*06f0*/  LDC.64 R10, c[0x0][0x388] ;  /* 0x0000e200ff0a7b82 */ /* 0x000e680000000a00 */
[CC--:B------:R-:W-:Y:S02]  /*0700*/  @P1 IADD3 R15, PT, PT, R20.reuse, R21.reuse, RZ ;  /* 0x00000015140f1210 */ /* 0x0c0fe40007ffe0ff */
[----:B------:R-:W-:Y:S02]  /*0710*/  @P1 IADD3 R2, P2, PT, R20, R21, RZ ;  /* 0x0000001514021210 */ /* 0x000fe40007f5e0ff */
[----:B------:R-:W2:Y:S02]  /*0720*/  @P1 LDC.64 R4, c[0x0][0x380] ;  /* 0x0000e000ff041b82 */ /* 0x000ea40000000a00 */
[----:B------:R-:W-:-:S06]  /*0730*/  @P1 IADD3.X R14, PT, PT, RZ, RZ, RZ, P2, !PT ;  /* 0x000000ffff0e1210 */ /* 0x000fcc00017fe4ff */
[----:B------:R-:W3:Y:S01]  /*0740*/  LDC.64 R6, c[0x0][0x380] ;  /* 0x0000e000ff067b82 */ /* 0x000ee20000000a00 */
[----:B0-----:R-:W-:-:S04]  /*0750*/  @P1 IMAD.WIDE.U32 R12, R15, 0x4, R12 ;  /* 0x000000040f0c1825 */ /* 0x001fc800078e000c */
[C---:B------:R-:W-:Y:S01]  /*0760*/  @P1 IMAD R15, R21.reuse, R3, R0 ;  /* 0x00000003150f1224 */ /* 0x040fe200078e0200 */
[----:B------:R-:W-:Y:S01]  /*0770*/  @P1 IADD3 R21, PT, PT, R21, 0x2, RZ ;  /* 0x0000000215151810 */ /* 0x000fe20007ffe0ff */
[----:B------:R-:W4:Y:S01]  /*0780*/  @P1 LDG.E R13, desc[UR4][R12.64] ;  /* 0x000000040c0d1981 */ /* 0x000f22000c1e1900 */
[----:B------:R-:W0:Y:S01]  /*0790*/  LDC.64 R8, c[0x0][0x388] ;  /* 0x0000e200ff087b82 */ /* 0x000e220000000a00 */
[----:B-1----:R-:W-:Y:S01]  /*07a0*/  @P1 IMAD.WIDE R10, R15, 0x4, R10 ;  /* 0x000000040f0a1825 */ /* 0x002fe200078e020a */
[----:B------:R-:W-:Y:S02]  /*07b0*/  @!P0 IADD3 R17, PT, PT, R20, R21, RZ ;  /* 0x0000001514118210 */ /* 0x000fe40007ffe0ff */
[----:B--2---:R-:W-:Y:S01]  /*07c0*/  @P1 LEA R4, P2, R2, R4, 0x2 ;  /* 0x0000000402041211 */ /* 0x004fe200078410ff */
[----:B------:R-:W-:-:S03]  /*07d0*/  @!P0 IMAD R21, R21, R3, R0 ;  /* 0x0000000315158224 */ /* 0x000fc600078e0200 */
[----:B------:R-:W-:Y:S01]  /*07e0*/  @P1 LEA.HI.X R5, R2, R5, R14, 0x2, P2 ;  /* 0x0000000502051211 */ /* 0x000fe200010f140e */
[----:B------:R-:W-:Y:S01]  /*07f0*/  @P1 IMAD.WIDE R14, R3, 0x4, R10 ;  /* 0x00000004030e1825 */ /* 0x000fe200078e020a */
[----:B------:R-:W4:Y:S03]  /*0800*/  @P1 LDG.E R2, desc[UR4][R10.64] ;  /* 0x000000040a021981 */ /* 0x000f26000c1e1900 */
[----:B---3--:R-:W-:Y:S01]  /*0810*/  @!P0 IMAD.WIDE.U32 R6, R17, 0x4, R6 ;  /* 0x0000000411068825 */ /* 0x008fe200078e0006 */
[----:B------:R-:W2:Y:S04]  /*0820*/  @P1 LDG.E R5, desc[UR4][R4.64+0x4] ;  /* 0x0000040404051981 */ /* 0x000ea8000c1e1900 */
[----:B------:R-:W2:Y:S01]  /*0830*/  @P1 LDG.E R14, desc[UR4][R14.64] ;  /* 0x000000040e0e1981 */ /* 0x000ea2000c1e1900 */
[----:B0-----:R-:W-:-:S03]  /*0840*/  @!P0 IMAD.WIDE R8, R21, 0x4, R8 ;  /* 0x0000000415088825 */ /* 0x001fc600078e0208 */
[----:B------:R-:W3:Y:S04]  /*0850*/  @!P0 LDG.E R7, desc[UR4][R6.64] ;  /* 0x0000000406078981 */ /* 0x000ee8000c1e1900 */
[----:B------:R-:W3:Y:S01]  /*0860*/  @!P0 LDG.E R8, desc[UR4][R8.64] ;  /* 0x0000000408088981 */ /* 0x000ee2000c1e1900 */
[----:B----4-:R-:W-:-:S04]  /*0870*/  @P1 FFMA R2, R13, R2, R24 ;  /* 0x000000020d021223 */ /* 0x010fc80000000018 */
[----:B--2---:R-:W-:-:S04]  /*0880*/  @P1 FFMA R24, R5, R14, R2 ;  /* 0x0000000e05181223 */ /* 0x004fc80000000002 */
[----:B---3--:R-:W-:-:S07]  /*0890*/  @!P0 FFMA R24, R7, R8, R24 ;  /* 0x0000000807188223 */ /* 0x008fce0000000018 */
.L_x_0:
[----:B------:R-:W0:Y:S01]  /*08a0*/  LDC.64 R4, c[0x0][0x390] ;  /* 0x0000e400ff047b82 */ /* 0x000e220000000a00 */
[----:B------:R-:W-:-:S04]  /*08b0*/  IMAD R3, R19, R3, R0 ;  /* 0x0000000313037224 */ /* 0x000fc800078e0200 */
[----:B0-----:R-:W-:-:S05]  /*08c0*/  IMAD.WIDE R2, R3, 0x4, R4 ;  /* 0x0000000403027825 */ /* 0x001fca00078e0204 */
[----:B------:R-:W-:Y:S01]  /*08d0*/  STG.E desc[UR4][R2.64], R24 ;  /* 0x0000001802007986 */ /* 0x000fe2000c101904 */
[----:B------:R-:W-:Y:S05]  /*08e0*/  EXIT ;  /* 0x000000000000794d */ /* 0x000fea0003800000 */
.L_x_4:
[----:B------:R-:W-:-:S00]  /*08f0*/  BRA `(.L_x_4) ;  /* 0xfffffffc00fc7947 */ /* 0x000fc0000383ffff */
[----:B------:R-:W-:-:S00]  /*0900*/  NOP ;  /* 0x0000000000007918 */ /* 0x000fc00000000000 */
[----:B------:R-:W-:-:S00]  /*0910*/  NOP ;  /* 0x0000000000007918 */ /* 0x000fc00000000000 */
[----:B------:R-:W-:-:S00]  /*0920*/  NOP ;  /* 0x0000000000007918 */ /* 0x000fc00000000000 */
[----:B------:R-:W-:-:S00]  /*0930*/  NOP ;  /* 0x0000000000007918 */ /* 0x000fc00000000000 */
[----:B------:R-:W-:-:S00]  /*0940*/  NOP ;  /* 0x0000000000007918 */ /* 0x000fc00000000000 */
[----:B------:R-:W-:-:S00]  /*0950*/  NOP ;  /* 0x0000000000007918 */ /* 0x000fc00000000000 */
[----:B------:R-:W-:-:S00]  /*0960*/  NOP ;  /* 0x0000000000007918 */ /* 0x000fc00000000000 */
[----:B------:R-:W-:-:S00]  /*0970*/  NOP ;  /* 0x0000000000007918 */ /* 0x000fc00000000000 */
.L_x_5:


//--------------------- .nv.shared.reserved.0     --------------------------
	.section	.nv.shared.reserved.0,"aw",@nobits
	.weak		__nv_reservedSMEM_offset_0_alias
	.size		__nv_reservedSMEM_offset_0_alias, 0, 64
	.other		__nv_reservedSMEM_offset_0_alias,@"STO_CUDA_RESERVED_SHARED STV_DEFAULT"
__nv_reservedSMEM_offset_0_alias:
	.zero		0
	.zero		64


//--------------------- .nv.constant0._Z6matmulPfS_S_iii --------------------------
	.section	.nv.constant0._Z6matmulPfS_S_iii,"a",@progbits
	.sectionflags	@""
	.align	4
.nv.constant0._Z6matmulPfS_S_iii:
	.zero		932


//--------------------- SYMBOLS --------------------------

	.type		.nv.reservedSmem.offset0,@object
	.size		.nv.reservedSmem.offset0,0x4
